//
// Generated by NVIDIA NVVM Compiler
//
// Compiler Build ID: CL-36424714
// Cuda compilation tools, release 13.0, V13.0.88
// Based on NVVM 20.0.0
//

.version 9.0
.target sm_100
.address_size 64

	// .globl	NV12ToARGB
.const .align 4 .u32 constAlpha;
.const .align 4 .b8 HueColorSpaceAry[36];

.visible .entry NV12ToARGB(
	.param .u64 .ptr .align 1 NV12ToARGB_param_0,
	.param .u64 NV12ToARGB_param_1,
	.param .u64 .ptr .align 1 NV12ToARGB_param_2,
	.param .u64 NV12ToARGB_param_3,
	.param .u32 NV12ToARGB_param_4,
	.param .u32 NV12ToARGB_param_5
)
{
	.reg .pred 	%p<7>;
	.reg .b16 	%rs<12>;
	.reg .b32 	%r<85>;
	.reg .b32 	%f<41>;
	.reg .b64 	%rd<27>;

	ld.param.u64 	%rd3, [NV12ToARGB_param_0];
	ld.param.u32 	%r2, [NV12ToARGB_param_1];
	ld.param.u64 	%rd2, [NV12ToARGB_param_2];
	ld.param.u64 	%rd4, [NV12ToARGB_param_3];
	ld.param.u32 	%r21, [NV12ToARGB_param_4];
	ld.param.u32 	%r20, [NV12ToARGB_param_5];
	cvta.to.global.u64 	%rd1, %rd3;
	shr.u64 	%rd5, %rd4, 2;
	cvt.u32.u64 	%r1, %rd5;
	mov.u32 	%r22, %ctaid.x;
	mov.u32 	%r23, %ntid.x;
	mul.lo.s32 	%r24, %r23, %r22;
	shl.b32 	%r25, %r24, 1;
	mov.u32 	%r26, %tid.x;
	shl.b32 	%r27, %r26, 1;
	add.s32 	%r3, %r25, %r27;
	mov.u32 	%r28, %ctaid.y;
	mov.u32 	%r29, %ntid.y;
	mov.u32 	%r30, %tid.y;
	mad.lo.s32 	%r4, %r28, %r29, %r30;
	setp.ge.u32 	%p1, %r3, %r21;
	setp.ge.u32 	%p2, %r4, %r20;
	or.pred  	%p3, %p1, %p2;
	@%p3 bra 	$L__BB0_7;
	mad.lo.s32 	%r31, %r4, %r2, %r3;
	cvt.u64.u32 	%rd6, %r31;
	add.s64 	%rd7, %rd1, %rd6;
	ld.global.u8 	%r5, [%rd7];
	add.s32 	%r32, %r31, 1;
	cvt.u64.u32 	%rd8, %r32;
	add.s64 	%rd9, %rd1, %rd8;
	ld.global.u8 	%r6, [%rd9];
	mul.lo.s32 	%r7, %r20, %r2;
	shr.u32 	%r8, %r4, 1;
	and.b32  	%r33, %r4, 1;
	setp.eq.b32 	%p4, %r33, 1;
	not.pred 	%p5, %p4;
	@%p5 bra 	$L__BB0_5;
	mad.lo.s32 	%r34, %r8, %r2, %r3;
	add.s32 	%r9, %r34, %r7;
	cvt.u64.u32 	%rd10, %r9;
	add.s64 	%rd11, %rd1, %rd10;
	ld.global.u8 	%r82, [%rd11];
	add.s32 	%r11, %r9, 1;
	cvt.u64.u32 	%rd12, %r11;
	add.s64 	%rd13, %rd1, %rd12;
	ld.global.u8 	%r83, [%rd13];
	shr.u32 	%r35, %r20, 1;
	add.s32 	%r36, %r35, -1;
	setp.ge.u32 	%p6, %r8, %r36;
	@%p6 bra 	$L__BB0_4;
	add.s32 	%r37, %r9, %r2;
	cvt.u64.u32 	%rd14, %r37;
	add.s64 	%rd15, %rd1, %rd14;
	ld.global.u8 	%rs1, [%rd15];
	cvt.u16.u32 	%rs2, %r82;
	add.s16 	%rs3, %rs2, %rs1;
	add.s16 	%rs4, %rs3, 1;
	shr.u16 	%rs5, %rs4, 1;
	cvt.u32.u16 	%r82, %rs5;
	add.s32 	%r38, %r11, %r2;
	cvt.u64.u32 	%rd16, %r38;
	add.s64 	%rd17, %rd1, %rd16;
	ld.global.u8 	%rs6, [%rd17];
	cvt.u16.u32 	%rs7, %r83;
	add.s16 	%rs8, %rs7, %rs6;
	add.s16 	%rs9, %rs8, 1;
	shr.u16 	%rs10, %rs9, 1;
	cvt.u32.u16 	%r83, %rs10;
$L__BB0_4:
	shl.b32 	%r39, %r82, 12;
	shl.b32 	%r40, %r83, 22;
	or.b32  	%r84, %r40, %r39;
	bra.uni 	$L__BB0_6;
$L__BB0_5:
	mad.lo.s32 	%r41, %r8, %r2, %r3;
	add.s32 	%r42, %r41, %r7;
	cvt.u64.u32 	%rd18, %r42;
	add.s64 	%rd19, %rd1, %rd18;
	ld.global.u8 	%rs11, [%rd19];
	mul.wide.u16 	%r43, %rs11, 4096;
	add.s32 	%r44, %r42, 1;
	cvt.u64.u32 	%rd20, %r44;
	add.s64 	%rd21, %rd1, %rd20;
	ld.global.u8 	%r45, [%rd21];
	shl.b32 	%r46, %r45, 22;
	or.b32  	%r84, %r46, %r43;
$L__BB0_6:
	cvta.to.global.u64 	%rd22, %rd2;
	and.b32  	%r47, %r84, 1023;
	shl.b32 	%r48, %r5, 2;
	or.b32  	%r49, %r47, %r48;
	shr.u32 	%r50, %r84, 10;
	and.b32  	%r51, %r50, 1023;
	shr.u32 	%r52, %r84, 20;
	shl.b32 	%r53, %r6, 2;
	or.b32  	%r54, %r47, %r53;
	cvt.rn.f32.u32 	%f1, %r49;
	add.s32 	%r55, %r51, -512;
	cvt.rn.f32.s32 	%f2, %r55;
	add.s32 	%r56, %r52, -512;
	cvt.rn.f32.s32 	%f3, %r56;
	ld.const.f32 	%f4, [HueColorSpaceAry];
	ld.const.f32 	%f5, [HueColorSpaceAry+4];
	mul.f32 	%f6, %f5, %f2;
	fma.rn.f32 	%f7, %f4, %f1, %f6;
	ld.const.f32 	%f8, [HueColorSpaceAry+8];
	fma.rn.f32 	%f9, %f8, %f3, %f7;
	ld.const.f32 	%f10, [HueColorSpaceAry+12];
	ld.const.f32 	%f11, [HueColorSpaceAry+16];
	mul.f32 	%f12, %f11, %f2;
	fma.rn.f32 	%f13, %f10, %f1, %f12;
	ld.const.f32 	%f14, [HueColorSpaceAry+20];
	fma.rn.f32 	%f15, %f14, %f3, %f13;
	ld.const.f32 	%f16, [HueColorSpaceAry+24];
	ld.const.f32 	%f17, [HueColorSpaceAry+28];
	mul.f32 	%f18, %f17, %f2;
	fma.rn.f32 	%f19, %f16, %f1, %f18;
	ld.const.f32 	%f20, [HueColorSpaceAry+32];
	fma.rn.f32 	%f21, %f20, %f3, %f19;
	cvt.rn.f32.u32 	%f22, %r54;
	fma.rn.f32 	%f23, %f4, %f22, %f6;
	fma.rn.f32 	%f24, %f8, %f3, %f23;
	fma.rn.f32 	%f25, %f10, %f22, %f12;
	fma.rn.f32 	%f26, %f14, %f3, %f25;
	fma.rn.f32 	%f27, %f16, %f22, %f18;
	fma.rn.f32 	%f28, %f20, %f3, %f27;
	ld.const.u32 	%r57, [constAlpha];
	max.f32 	%f29, %f9, 0f00000000;
	min.f32 	%f30, %f29, 0f447FC000;
	max.f32 	%f31, %f15, 0f00000000;
	min.f32 	%f32, %f31, 0f447FC000;
	max.f32 	%f33, %f21, 0f00000000;
	min.f32 	%f34, %f33, 0f447FC000;
	cvt.rzi.u32.f32 	%r58, %f34;
	shr.u32 	%r59, %r58, 2;
	cvt.rzi.u32.f32 	%r60, %f32;
	shl.b32 	%r61, %r60, 6;
	and.b32  	%r62, %r61, -256;
	cvt.rzi.u32.f32 	%r63, %f30;
	shl.b32 	%r64, %r63, 14;
	and.b32  	%r65, %r64, -65536;
	or.b32  	%r66, %r62, %r65;
	or.b32  	%r67, %r66, %r59;
	or.b32  	%r68, %r67, %r57;
	mad.lo.s32 	%r69, %r4, %r1, %r3;
	mul.wide.u32 	%rd23, %r69, 4;
	add.s64 	%rd24, %rd22, %rd23;
	st.global.u32 	[%rd24], %r68;
	max.f32 	%f35, %f24, 0f00000000;
	min.f32 	%f36, %f35, 0f447FC000;
	max.f32 	%f37, %f26, 0f00000000;
	min.f32 	%f38, %f37, 0f447FC000;
	max.f32 	%f39, %f28, 0f00000000;
	min.f32 	%f40, %f39, 0f447FC000;
	cvt.rzi.u32.f32 	%r70, %f40;
	shr.u32 	%r71, %r70, 2;
	cvt.rzi.u32.f32 	%r72, %f38;
	shl.b32 	%r73, %r72, 6;
	and.b32  	%r74, %r73, -256;
	cvt.rzi.u32.f32 	%r75, %f36;
	shl.b32 	%r76, %r75, 14;
	and.b32  	%r77, %r76, -65536;
	or.b32  	%r78, %r77, %r74;
	or.b32  	%r79, %r78, %r71;
	or.b32  	%r80, %r79, %r57;
	add.s32 	%r81, %r69, 1;
	mul.wide.u32 	%rd25, %r81, 4;
	add.s64 	%rd26, %rd22, %rd25;
	st.global.u32 	[%rd26], %r80;
$L__BB0_7:
	ret;

}


// ===== COMPILED SASS (sm_100) =====

	.target	sm_100

	.elftype	@"ET_EXEC"


//--------------------- .note.nv.tkinfo           --------------------------
	.section	.note.nv.tkinfo,"",@"SHT_NOTE"
	.sectionflags	@"SHF_NOTE_NV_TKINFO"
	.tkinfo
        /*0018*/ 	.word	0x00000002
        /*0030*/ 	.string	""
        /*0030*/ 	.string	"ptxas"
        /*0030*/ 	.string	"Cuda compilation tools, release 13.0, V13.0.88"
        /*0030*/ 	.string	"Build cuda_13.0.r13.0/compiler.36424714_0"
        /*0030*/ 	.string	"-arch sm_100 -m 64 "



//--------------------- .note.nv.cuinfo           --------------------------
	.section	.note.nv.cuinfo,"",@"SHT_NOTE"
	.sectionflags	@"SHF_NOTE_NV_CUINFO"
        /*0018*/ 	.short	0x0002
        /*001a*/ 	.short	0x0064
        /*001c*/ 	.short	0x0082
	.zero		2


//--------------------- .nv.info                  --------------------------
	.section	.nv.info,"",@"SHT_CUDA_INFO"
	.align	4


	//----- nvinfo : EIATTR_REGCOUNT
	.align		4
        /*0000*/ 	.byte	0x04, 0x2f
        /*0002*/ 	.short	(.L_3 - .L_2)
	.align		4
.L_2:
        /*0004*/ 	.word	index@(NV12ToARGB)
        /*0008*/ 	.word	0x00000012


	//----- nvinfo : EIATTR_FRAME_SIZE
	.align		4
.L_3:
        /*000c*/ 	.byte	0x04, 0x11
        /*000e*/ 	.short	(.L_5 - .L_4)
	.align		4
.L_4:
        /*0010*/ 	.word	index@(NV12ToARGB)
        /*0014*/ 	.word	0x00000000


	//----- nvinfo : EIATTR_MIN_STACK_SIZE
	.align		4
.L_5:
        /*0018*/ 	.byte	0x04, 0x12
        /*001a*/ 	.short	(.L_7 - .L_6)
	.align		4
.L_6:
        /*001c*/ 	.word	index@(NV12ToARGB)
        /*0020*/ 	.word	0x00000000
.L_7:


//--------------------- .nv.compat                --------------------------
	.section	.nv.compat,"",@"SHT_CUDA_COMPAT_INFO"
	.align	4
        /*0000*/ 	.byte	0x02, 0x09, 0x00, 0x00, 0x02, 0x02, 0x01, 0x00, 0x02, 0x05, 0x05, 0x00, 0x03, 0x07, 0x01, 0x01
        /*0010*/ 	.byte	0x02, 0x03, 0x00, 0x00, 0x02, 0x06, 0x01, 0x00, 0x04, 0x0b, 0x08, 0x00, 0x09, 0x00, 0x00, 0x00
        /*0020*/ 	.byte	0x00, 0x00, 0x00, 0x00


//--------------------- .nv.info.NV12ToARGB       --------------------------
	.section	.nv.info.NV12ToARGB,"",@"SHT_CUDA_INFO"
	.sectionflags	@""
	.align	4


	//----- nvinfo : EIATTR_CUDA_API_VERSION
	.align		4
        /*0000*/ 	.byte	0x04, 0x37
        /*0002*/ 	.short	(.L_9 - .L_8)
.L_8:
        /*0004*/ 	.word	0x00000082


	//----- nvinfo : EIATTR_KPARAM_INFO
	.align		4
.L_9:
        /*0008*/ 	.byte	0x04, 0x17
        /*000a*/ 	.short	(.L_11 - .L_10)
.L_10:
        /*000c*/ 	.word	0x00000000
        /*0010*/ 	.short	0x0005
        /*0012*/ 	.short	0x0024
        /*0014*/ 	.byte	0x00, 0xf0, 0x11, 0x00


	//----- nvinfo : EIATTR_KPARAM_INFO
	.align		4
.L_11:
        /*0018*/ 	.byte	0x04, 0x17
        /*001a*/ 	.short	(.L_13 - .L_12)
.L_12:
        /*001c*/ 	.word	0x00000000
        /*0020*/ 	.short	0x0004
        /*0022*/ 	.short	0x0020
        /*0024*/ 	.byte	0x00, 0xf0, 0x11, 0x00


	//----- nvinfo : EIATTR_KPARAM_INFO
	.align		4
.L_13:
        /*0028*/ 	.byte	0x04, 0x17
        /*002a*/ 	.short	(.L_15 - .L_14)
.L_14:
        /*002c*/ 	.word	0x00000000
        /*0030*/ 	.short	0x0003
        /*0032*/ 	.short	0x0018
        /*0034*/ 	.byte	0x00, 0xf0, 0x21, 0x00


	//----- nvinfo : EIATTR_KPARAM_INFO
	.align		4
.L_15:
        /*0038*/ 	.byte	0x04, 0x17
        /*003a*/ 	.short	(.L_17 - .L_16)
.L_16:
        /*003c*/ 	.word	0x00000000
        /*0040*/ 	.short	0x0002
        /*0042*/ 	.short	0x0010
        /*0044*/ 	.byte	0x00, 0xf5, 0x21, 0x00


	//----- nvinfo : EIATTR_KPARAM_INFO
	.align		4
.L_17:
        /*0048*/ 	.byte	0x04, 0x17
        /*004a*/ 	.short	(.L_19 - .L_18)
.L_18:
        /*004c*/ 	.word	0x00000000
        /*0050*/ 	.short	0x0001
        /*0052*/ 	.short	0x0008
        /*0054*/ 	.byte	0x00, 0xf0, 0x21, 0x00


	//----- nvinfo : EIATTR_KPARAM_INFO
	.align		4
.L_19:
        /*0058*/ 	.byte	0x04, 0x17
        /*005a*/ 	.short	(.L_21 - .L_20)
.L_20:
        /*005c*/ 	.word	0x00000000
        /*0060*/ 	.short	0x0000
        /*0062*/ 	.short	0x0000
        /*0064*/ 	.byte	0x00, 0xf5, 0x21, 0x00


	//----- nvinfo : EIATTR_SPARSE_MMA_MASK
	.align		4
.L_21:
        /*0068*/ 	.byte	0x03, 0x50
        /*006a*/ 	.short	0x0000


	//----- nvinfo : EIATTR_MAXREG_COUNT
	.align		4
        /*006c*/ 	.byte	0x03, 0x1b
        /*006e*/ 	.short	0x00ff


	//----- nvinfo : EIATTR_MERCURY_ISA_VERSION
	.align		4
        /*0070*/ 	.byte	0x03, 0x5f
        /*0072*/ 	.short	0x0101


	//----- nvinfo : EIATTR_VRC_CTA_INIT_COUNT
	.align		4
        /*0074*/ 	.byte	0x02, 0x4a
	.zero		1
	.zero		1


	//----- nvinfo : EIATTR_EXIT_INSTR_OFFSETS
	.align		4
        /*0078*/ 	.byte	0x04, 0x1c
        /*007a*/ 	.short	(.L_23 - .L_22)


	//   ....[0]....
.L_22:
        /*007c*/ 	.word	0x000000d0


	//   ....[1]....
        /*0080*/ 	.word	0x000008e0


	//----- nvinfo : EIATTR_CRS_STACK_SIZE
	.align		4
.L_23:
        /*0084*/ 	.byte	0x04, 0x1e
        /*0086*/ 	.short	(.L_25 - .L_24)
.L_24:
        /*0088*/ 	.word	0x00000000


	//----- nvinfo : EIATTR_CBANK_PARAM_SIZE
	.align		4
.L_25:
        /*008c*/ 	.byte	0x03, 0x19
        /*008e*/ 	.short	0x0028


	//----- nvinfo : EIATTR_PARAM_CBANK
	.align		4
        /*0090*/ 	.byte	0x04, 0x0a
        /*0092*/ 	.short	(.L_27 - .L_26)
	.align		4
.L_26:
        /*0094*/ 	.word	index@(.nv.constant0.NV12ToARGB)
        /*0098*/ 	.short	0x0380
        /*009a*/ 	.short	0x0028


	//----- nvinfo : EIATTR_SW_WAR
	.align		4
.L_27:
        /*009c*/ 	.byte	0x04, 0x36
        /*009e*/ 	.short	(.L_29 - .L_28)
.L_28:
        /*00a0*/ 	.word	0x00000008
.L_29:


//--------------------- .nv.callgraph             --------------------------
	.section	.nv.callgraph,"",@"SHT_CUDA_CALLGRAPH"
	.align	4
	.sectionentsize	8
	.align		4
        /*0000*/ 	.word	0x00000000
	.align		4
        /*0004*/ 	.word	0xffffffff
	.align		4
        /*0008*/ 	.word	0x00000000
	.align		4
        /*000c*/ 	.word	0xfffffffe
	.align		4
        /*0010*/ 	.word	0x00000000
	.align		4
        /*0014*/ 	.word	0xfffffffd
	.align		4
        /*0018*/ 	.word	0x00000000
	.align		4
        /*001c*/ 	.word	0xfffffffc


//--------------------- .nv.constant3             --------------------------
	.section	.nv.constant3,"a",@progbits
	.align	4
.nv.constant3:
	.type		constAlpha,@object
	.size		constAlpha,(HueColorSpaceAry - constAlpha)
constAlpha:
	.zero		4
	.type		HueColorSpaceAry,@object
	.size		HueColorSpaceAry,(.L_1 - HueColorSpaceAry)
HueColorSpaceAry:
	.zero		36
.L_1:


//--------------------- .text.NV12ToARGB          --------------------------
	.section	.text.NV12ToARGB,"ax",@progbits
	.align	128
        .global         NV12ToARGB
        .type           NV12ToARGB,@function
        .size           NV12ToARGB,(.L_x_4 - NV12ToARGB)
        .other          NV12ToARGB,@"STO_CUDA_ENTRY STV_DEFAULT"
NV12ToARGB:
.text.NV12ToARGB:
[----:B------:R-:W-:Y:S01]  /*0000*/  LDC R1, c[0x0][0x37c] ;  /* 0x0000df00ff017b82 */ /* 0x000fe20000000800 */
[----:B------:R-:W0:Y:S07]  /*0010*/  S2R R3, SR_TID.X ;  /* 0x0000000000037919 */ /* 0x000e2e0000002100 */
[----:B------:R-:W0:Y:S01]  /*0020*/  S2UR UR4, SR_CTAID.X ;  /* 0x00000000000479c3 */ /* 0x000e220000002500 */
[----:B------:R-:W1:Y:S01]  /*0030*/  LDCU.64 UR8, c[0x0][0x3a0] ;  /* 0x00007400ff0877ac */ /* 0x000e620008000a00 */
[----:B------:R-:W2:Y:S06]  /*0040*/  S2R R5, SR_TID.Y ;  /* 0x0000000000057919 */ /* 0x000eac0000002200 */
[----:B------:R-:W0:Y:S08]  /*0050*/  LDC R0, c[0x0][0x360] ;  /* 0x0000d800ff007b82 */ /* 0x000e300000000800 */
[----:B------:R-:W2:Y:S08]  /*0060*/  S2UR UR5, SR_CTAID.Y ;  /* 0x00000000000579c3 */ /* 0x000eb00000002600 */
[----:B------:R-:W2:Y:S01]  /*0070*/  LDC R2, c[0x0][0x364] ;  /* 0x0000d900ff027b82 */ /* 0x000ea20000000800 */
[----:B0-----:R-:W-:-:S04]  /*0080*/  IMAD R3, R0, UR4, R3 ;  /* 0x0000000400037c24 */ /* 0x001fc8000f8e0203 */
[----:B------:R-:W-:Y:S02]  /*0090*/  IMAD.SHL.U32 R3, R3, 0x2, RZ ;  /* 0x0000000203037824 */ /* 0x000fe400078e00ff */
[----:B--2---:R-:W-:-:S05]  /*00a0*/  IMAD R0, R2, UR5, R5 ;  /* 0x0000000502007c24 */ /* 0x004fca000f8e0205 */
[----:B-1----:R-:W-:-:S04]  /*00b0*/  ISETP.GE.U32.AND P0, PT, R0, UR9, PT ;  /* 0x0000000900007c0c */ /* 0x002fc8000bf06070 */
[----:B------:R-:W-:-:S13]  /*00c0*/  ISETP.GE.U32.OR P0, PT, R3, UR8, P0 ;  /* 0x0000000803007c0c */ /* 0x000fda0008706470 */
[----:B------:R-:W-:Y:S05]  /*00d0*/  @P0 EXIT ;  /* 0x000000000000094d */ /* 0x000fea0003800000 */
[----:B------:R-:W0:Y:S01]  /*00e0*/  LDC R11, c[0x0][0x388] ;  /* 0x0000e200ff0b7b82 */ /* 0x000e220000000800 */
[----:B------:R-:W1:Y:S01]  /*00f0*/  LDCU.64 UR10, c[0x0][0x380] ;  /* 0x00007000ff0a77ac */ /* 0x000e620008000a00 */
[----:B------:R-:W2:Y:S01]  /*0100*/  LDCU.64 UR6, c[0x0][0x358] ;  /* 0x00006b00ff0677ac */ /* 0x000ea20008000a00 */
[----:B------:R-:W3:Y:S01]  /*0110*/  LDCU.64 UR4, c[0x0][0x398] ;  /* 0x00007300ff0477ac */ /* 0x000ee20008000a00 */
[----:B0-----:R-:W-:-:S04]  /*0120*/  IMAD R6, R0, R11, R3 ;  /* 0x0000000b00067224 */ /* 0x001fc800078e0203 */
[C---:B------:R-:W-:Y:S01]  /*0130*/  VIADD R4, R6.reuse, 0x1 ;  /* 0x0000000106047836 */ /* 0x040fe20000000000 */
[----:B-1----:R-:W-:-:S04]  /*0140*/  IADD3 R6, P0, PT, R6, UR10, RZ ;  /* 0x0000000a06067c10 */ /* 0x002fc8000ff1e0ff */
[----:B------:R-:W-:Y:S01]  /*0150*/  IADD3 R4, P1, PT, R4, UR10, RZ ;  /* 0x0000000a04047c10 */ /* 0x000fe2000ff3e0ff */
[----:B------:R-:W-:-:S04]  /*0160*/  IMAD.X R7, RZ, RZ, UR11, P0 ;  /* 0x0000000bff077e24 */ /* 0x000fc800080e06ff */
[----:B------:R-:W-:Y:S01]  /*0170*/  IMAD.X R5, RZ, RZ, UR11, P1 ;  /* 0x0000000bff057e24 */ /* 0x000fe200088e06ff */
[----:B--2---:R0:W5:Y:S04]  /*0180*/  LDG.E.U8 R2, desc[UR6][R6.64] ;  /* 0x0000000606027981 */ /* 0x004168000c1e1100 */
[----:B------:R0:W5:Y:S01]  /*0190*/  LDG.E.U8 R4, desc[UR6][R4.64] ;  /* 0x0000000604047981 */ /* 0x000162000c1e1100 */
[----:B------:R-:W-:Y:S01]  /*01a0*/  LOP3.LUT R8, R0, 0x1, RZ, 0xc0, !PT ;  /* 0x0000000100087812 */ /* 0x000fe200078ec0ff */
[----:B---3--:R-:W-:Y:S01]  /*01b0*/  USHF.R.U64 UR4, UR4, 0x2, UR5 ;  /* 0x0000000204047899 */ /* 0x008fe20008001205 */
[----:B------:R-:W-:Y:S02]  /*01c0*/  BSSY.RECONVERGENT B0, `(.L_x_0) ;  /* 0x000002e000007945 */ /* 0x000fe40003800200 */
[----:B------:R-:W-:-:S02]  /*01d0*/  ISETP.NE.U32.AND P0, PT, R8, 0x1, PT ;  /* 0x000000010800780c */ /* 0x000fc40003f05070 */
[----:B------:R-:W-:-:S11]  /*01e0*/  SHF.R.U32.HI R8, RZ, 0x1, R0 ;  /* 0x00000001ff087819 */ /* 0x000fd60000011600 */
[----:B0-----:R-:W-:Y:S05]  /*01f0*/  @P0 BRA `(.L_x_1) ;  /* 0x00000000007c0947 */ /* 0x001fea0003800000 */
[----:B------:R-:W-:-:S06]  /*0200*/  ULEA.HI UR5, UR9, 0xffffffff, URZ, 0x1f ;  /* 0xffffffff09057891 */ /* 0x000fcc000f8ff8ff */
[C---:B------:R-:W-:Y:S01]  /*0210*/  ISETP.GE.U32.AND P0, PT, R8.reuse, UR5, PT ;  /* 0x0000000508007c0c */ /* 0x040fe2000bf06070 */
[----:B------:R-:W-:-:S04]  /*0220*/  IMAD R8, R8, R11, R3 ;  /* 0x0000000b08087224 */ /* 0x000fc800078e0203 */
[----:B------:R-:W-:-:S04]  /*0230*/  IMAD R8, R11, UR9, R8 ;  /* 0x000000090b087c24 */ /* 0x000fc8000f8e0208 */
[C---:B------:R-:W-:Y:S01]  /*0240*/  VIADD R9, R8.reuse, 0x1 ;  /* 0x0000000108097836 */ /* 0x040fe20000000000 */
[----:B------:R-:W-:-:S03]  /*0250*/  IADD3 R6, P2, PT, R8, UR10, RZ ;  /* 0x0000000a08067c10 */ /* 0x000fc6000ff5e0ff */
[--C-:B------:R-:W-:Y:S02]  /*0260*/  @!P0 IMAD.IADD R10, R8, 0x1, R11.reuse ;  /* 0x00000001080a8824 */ /* 0x100fe400078e020b */
[C---:B------:R-:W-:Y:S02]  /*0270*/  @!P0 IMAD.IADD R12, R9.reuse, 0x1, R11 ;  /* 0x00000001090c8824 */ /* 0x040fe400078e020b */
[----:B------:R-:W-:Y:S01]  /*0280*/  IMAD.X R7, RZ, RZ, UR11, P2 ;  /* 0x0000000bff077e24 */ /* 0x000fe200090e06ff */
[----:B------:R-:W-:Y:S02]  /*0290*/  @!P0 IADD3 R10, P1, PT, R10, UR10, RZ ;  /* 0x0000000a0a0a8c10 */ /* 0x000fe4000ff3e0ff */
[----:B------:R-:W-:Y:S02]  /*02a0*/  IADD3 R8, P2, PT, R9, UR10, RZ ;  /* 0x0000000a09087c10 */ /* 0x000fe4000ff5e0ff */
[----:B------:R-:W-:Y:S01]  /*02b0*/  @!P0 IADD3 R12, P3, PT, R12, UR10, RZ ;  /* 0x0000000a0c0c8c10 */ /* 0x000fe2000ff7e0ff */
[----:B------:R-:W-:Y:S01]  /*02c0*/  @!P0 IMAD.X R11, RZ, RZ, UR11, P1 ;  /* 0x0000000bff0b8e24 */ /* 0x000fe200088e06ff */
[----:B------:R-:W2:Y:S01]  /*02d0*/  LDG.E.U8 R6, desc[UR6][R6.64] ;  /* 0x0000000606067981 */ /* 0x000ea2000c1e1100 */
[----:B------:R-:W-:-:S02]  /*02e0*/  IMAD.X R9, RZ, RZ, UR11, P2 ;  /* 0x0000000bff097e24 */ /* 0x000fc400090e06ff */
[----:B------:R-:W-:Y:S02]  /*02f0*/  @!P0 IMAD.X R13, RZ, RZ, UR11, P3 ;  /* 0x0000000bff0d8e24 */ /* 0x000fe400098e06ff */
[----:B------:R-:W2:Y:S04]  /*0300*/  @!P0 LDG.E.U8 R11, desc[UR6][R10.64] ;  /* 0x000000060a0b8981 */ /* 0x000ea8000c1e1100 */
[----:B------:R-:W3:Y:S04]  /*0310*/  LDG.E.U8 R5, desc[UR6][R8.64] ;  /* 0x0000000608057981 */ /* 0x000ee8000c1e1100 */
[----:B------:R-:W3:Y:S01]  /*0320*/  @!P0 LDG.E.U8 R12, desc[UR6][R12.64] ;  /* 0x000000060c0c8981 */ /* 0x000ee2000c1e1100 */
[----:B--2---:R-:W-:-:S04]  /*0330*/  @!P0 IADD3 R14, PT, PT, R6, 0x1, R11 ;  /* 0x00000001060e8810 */ /* 0x004fc80007ffe00b */
[----:B------:R-:W-:Y:S02]  /*0340*/  @!P0 LOP3.LUT R14, R14, 0xffff, RZ, 0xc0, !PT ;  /* 0x0000ffff0e0e8812 */ /* 0x000fe400078ec0ff */
[----:B---3--:R-:W-:-:S04]  /*0350*/  @!P0 IADD3 R15, PT, PT, R5, 0x1, R12 ;  /* 0x00000001050f8810 */ /* 0x008fc80007ffe00c */
[----:B------:R-:W-:Y:S02]  /*0360*/  @!P0 LOP3.LUT R15, R15, 0xffff, RZ, 0xc0, !PT ;  /* 0x0000ffff0f0f8812 */ /* 0x000fe400078ec0ff */
[----:B------:R-:W-:Y:S02]  /*0370*/  @!P0 SHF.R.U32.HI R14, RZ, 0x1, R14 ;  /* 0x00000001ff0e8819 */ /* 0x000fe4000001160e */
[----:B------:R-:W-:Y:S02]  /*0380*/  @!P0 SHF.R.U32.HI R15, RZ, 0x1, R15 ;  /* 0x00000001ff0f8819 */ /* 0x000fe4000001160f */
[----:B------:R-:W-:Y:S02]  /*0390*/  @!P0 LOP3.LUT R6, R14, 0xffff, RZ, 0xc0, !PT ;  /* 0x0000ffff0e068812 */ /* 0x000fe400078ec0ff */
[----:B------:R-:W-:-:S03]  /*03a0*/  @!P0 LOP3.LUT R5, R15, 0xffff, RZ, 0xc0, !PT ;  /* 0x0000ffff0f058812 */ /* 0x000fc600078ec0ff */
[----:B------:R-:W-:Y:S02]  /*03b0*/  IMAD.SHL.U32 R6, R6, 0x1000, RZ ;  /* 0x0000100006067824 */ /* 0x000fe400078e00ff */
[----:B------:R-:W-:-:S05]  /*03c0*/  IMAD.SHL.U32 R5, R5, 0x400000, RZ ;  /* 0x0040000005057824 */ /* 0x000fca00078e00ff */
[----:B------:R-:W-:Y:S01]  /*03d0*/  LOP3.LUT R5, R5, R6, RZ, 0xfc, !PT ;  /* 0x0000000605057212 */ /* 0x000fe200078efcff */
[----:B------:R-:W-:Y:S06]  /*03e0*/  BRA `(.L_x_2) ;  /* 0x00000000002c7947 */ /* 0x000fec0003800000 */
.L_x_1:
[----:B------:R-:W-:-:S04]  /*03f0*/  IMAD R8, R8, R11, R3 ;  /* 0x0000000b08087224 */ /* 0x000fc800078e0203 */
[----:B------:R-:W-:-:S04]  /*0400*/  IMAD R8, R11, UR9, R8 ;  /* 0x000000090b087c24 */ /* 0x000fc8000f8e0208 */
[C---:B------:R-:W-:Y:S01]  /*0410*/  VIADD R9, R8.reuse, 0x1 ;  /* 0x0000000108097836 */ /* 0x040fe20000000000 */
[----:B------:R-:W-:-:S04]  /*0420*/  IADD3 R6, P0, PT, R8, UR10, RZ ;  /* 0x0000000a08067c10 */ /* 0x000fc8000ff1e0ff */
[----:B------:R-:W-:Y:S01]  /*0430*/  IADD3 R8, P1, PT, R9, UR10, RZ ;  /* 0x0000000a09087c10 */ /* 0x000fe2000ff3e0ff */
[----:B------:R-:W-:-:S04]  /*0440*/  IMAD.X R7, RZ, RZ, UR11, P0 ;  /* 0x0000000bff077e24 */ /* 0x000fc800080e06ff */
[----:B------:R-:W-:Y:S01]  /*0450*/  IMAD.X R9, RZ, RZ, UR11, P1 ;  /* 0x0000000bff097e24 */ /* 0x000fe200088e06ff */
[----:B------:R-:W2:Y:S04]  /*0460*/  LDG.E.U8 R5, desc[UR6][R6.64] ;  /* 0x0000000606057981 */ /* 0x000ea8000c1e1100 */
[----:B------:R-:W2:Y:S02]  /*0470*/  LDG.E.U8 R8, desc[UR6][R8.64] ;  /* 0x0000000608087981 */ /* 0x000ea4000c1e1100 */
[----:B--2---:R-:W-:-:S04]  /*0480*/  IMAD R5, R8, 0x400, R5 ;  /* 0x0000040008057824 */ /* 0x004fc800078e0205 */
[----:B------:R-:W-:-:S07]  /*0490*/  IMAD.SHL.U32 R5, R5, 0x1000, RZ ;  /* 0x0000100005057824 */ /* 0x000fce00078e00ff */
.L_x_2:
[----:B------:R-:W-:Y:S05]  /*04a0*/  BSYNC.RECONVERGENT B0 ;  /* 0x0000000000007941 */ /* 0x000fea0003800200 */
.L_x_0:
[--C-:B------:R-:W-:Y:S01]  /*04b0*/  SHF.R.U32.HI R6, RZ, 0xa, R5.reuse ;  /* 0x0000000aff067819 */ /* 0x100fe20000011605 */
[----:B------:R-:W0:Y:S01]  /*04c0*/  LDCU.128 UR20, c[0x3][URZ] ;  /* 0x00c00000ff1477ac */ /* 0x000e220008000c00 */
[----:B-----5:R-:W-:Y:S01]  /*04d0*/  IMAD.SHL.U32 R2, R2, 0x4, RZ ;  /* 0x0000000402027824 */ /* 0x020fe200078e00ff */
[----:B------:R-:W-:Y:S01]  /*04e0*/  LEA.HI R8, R5, 0xfffffe00, RZ, 0xc ;  /* 0xfffffe0005087811 */ /* 0x000fe200078f60ff */
[----:B------:R-:W-:Y:S01]  /*04f0*/  IMAD.SHL.U32 R4, R4, 0x4, RZ ;  /* 0x0000000404047824 */ /* 0x000fe200078e00ff */
[----:B------:R-:W-:Y:S01]  /*0500*/  LOP3.LUT R6, R6, 0x3ff, RZ, 0xc0, !PT ;  /* 0x000003ff06067812 */ /* 0x000fe200078ec0ff */
[----:B------:R-:W1:Y:S01]  /*0510*/  LDCU.128 UR12, c[0x3][0x10] ;  /* 0x00c00200ff0c77ac */ /* 0x000e620008000c00 */
[----:B------:R-:W-:Y:S01]  /*0520*/  LOP3.LUT R2, R2, 0x3ff, R5, 0xf8, !PT ;  /* 0x000003ff02027812 */ /* 0x000fe200078ef805 */
[----:B------:R-:W-:Y:S01]  /*0530*/  IMAD R3, R0, UR4, R3 ;  /* 0x0000000400037c24 */ /* 0x000fe2000f8e0203 */
[----:B------:R-:W-:Y:S01]  /*0540*/  LOP3.LUT R5, R4, 0x3ff, R5, 0xf8, !PT ;  /* 0x000003ff04057812 */ /* 0x000fe200078ef805 */
[----:B------:R-:W-:Y:S01]  /*0550*/  VIADD R6, R6, 0xfffffe00 ;  /* 0xfffffe0006067836 */ /* 0x000fe20000000000 */
[----:B------:R-:W2:Y:S02]  /*0560*/  LDCU.64 UR16, c[0x3][0x20] ;  /* 0x00c00400ff1077ac */ /* 0x000ea40008000a00 */
[----:B------:R-:W-:-:S02]  /*0570*/  I2FP.F32.U32 R5, R5 ;  /* 0x0000000500057245 */ /* 0x000fc40000201000 */
[----:B------:R-:W-:Y:S02]  /*0580*/  I2FP.F32.S32 R7, R6 ;  /* 0x0000000600077245 */ /* 0x000fe40000201400 */
[----:B------:R-:W-:Y:S02]  /*0590*/  I2FP.F32.U32 R6, R2 ;  /* 0x0000000200067245 */ /* 0x000fe40000201000 */
[----:B------:R-:W-:Y:S01]  /*05a0*/  I2FP.F32.S32 R2, R8 ;  /* 0x0000000800027245 */ /* 0x000fe20000201400 */
[----:B0-----:R-:W-:-:S04]  /*05b0*/  FMUL R9, R7, UR22 ;  /* 0x0000001607097c20 */ /* 0x001fc80008400000 */
[--C-:B------:R-:W-:Y:S01]  /*05c0*/  FFMA R11, R6, UR21, R9.reuse ;  /* 0x00000015060b7c23 */ /* 0x100fe20008000009 */
[----:B------:R-:W-:Y:S01]  /*05d0*/  FFMA R9, R5, UR21, R9 ;  /* 0x0000001505097c23 */ /* 0x000fe20008000009 */
[C---:B-1----:R-:W-:Y:S02]  /*05e0*/  FMUL R8, R7.reuse, UR13 ;  /* 0x0000000d07087c20 */ /* 0x042fe40008400000 */
[C---:B------:R-:W-:Y:S01]  /*05f0*/  FFMA R11, R2.reuse, UR23, R11 ;  /* 0x00000017020b7c23 */ /* 0x040fe2000800000b */
[----:B------:R-:W-:Y:S01]  /*0600*/  FFMA R4, R2, UR23, R9 ;  /* 0x0000001702047c23 */ /* 0x000fe20008000009 */
[----:B------:R-:W-:Y:S01]  /*0610*/  FFMA R9, R6, UR12, R8 ;  /* 0x0000000c06097c23 */ /* 0x000fe20008000008 */
[----:B--2---:R-:W-:Y:S02]  /*0620*/  FMUL R7, R7, UR16 ;  /* 0x0000001007077c20 */ /* 0x004fe40008400000 */
[----:B------:R-:W-:Y:S01]  /*0630*/  FMNMX R11, RZ, R11, !PT ;  /* 0x0000000bff0b7209 */ /* 0x000fe20007800000 */
[----:B------:R-:W-:-:S03]  /*0640*/  FFMA R9, R2, UR14, R9 ;  /* 0x0000000e02097c23 */ /* 0x000fc60008000009 */
[----:B------:R-:W-:Y:S02]  /*0650*/  FMNMX R10, R11, 1023, PT ;  /* 0x447fc0000b0a7809 */ /* 0x000fe40003800000 */
[----:B------:R-:W-:Y:S02]  /*0660*/  FMNMX R9, RZ, R9, !PT ;  /* 0x00000009ff097209 */ /* 0x000fe40007800000 */
[----:B------:R-:W-:Y:S02]  /*0670*/  FMNMX R11, RZ, R4, !PT ;  /* 0x00000004ff0b7209 */ /* 0x000fe40007800000 */
[----:B------:R-:W-:Y:S01]  /*0680*/  FMNMX R12, R9, 1023, PT ;  /* 0x447fc000090c7809 */ /* 0x000fe20003800000 */
[----:B------:R-:W-:Y:S01]  /*0690*/  FFMA R9, R5, UR12, R8 ;  /* 0x0000000c05097c23 */ /* 0x000fe20008000008 */
[----:B------:R-:W-:Y:S01]  /*06a0*/  FMNMX R13, R11, 1023, PT ;  /* 0x447fc0000b0d7809 */ /* 0x000fe20003800000 */
[--C-:B------:R-:W-:Y:S01]  /*06b0*/  FFMA R5, R5, UR15, R7.reuse ;  /* 0x0000000f05057c23 */ /* 0x100fe20008000007 */
[----:B------:R-:W-:Y:S01]  /*06c0*/  FFMA R11, R6, UR15, R7 ;  /* 0x0000000f060b7c23 */ /* 0x000fe20008000007 */
[C---:B------:R-:W-:Y:S01]  /*06d0*/  FFMA R9, R2.reuse, UR14, R9 ;  /* 0x0000000e02097c23 */ /* 0x040fe20008000009 */
[----:B------:R-:W0:Y:S01]  /*06e0*/  F2I.U32.TRUNC.NTZ R12, R12 ;  /* 0x0000000c000c7305 */ /* 0x000e22000020f000 */
[C---:B------:R-:W-:Y:S01]  /*06f0*/  FFMA R5, R2.reuse, UR17, R5 ;  /* 0x0000001102057c23 */ /* 0x040fe20008000005 */
[----:B------:R-:W-:Y:S01]  /*0700*/  FFMA R11, R2, UR17, R11 ;  /* 0x00000011020b7c23 */ /* 0x000fe2000800000b */
[----:B------:R-:W1:Y:S01]  /*0710*/  LDC.64 R6, c[0x0][0x390] ;  /* 0x0000e400ff067b82 */ /* 0x000e620000000a00 */
[----:B------:R-:W-:-:S02]  /*0720*/  FMNMX R9, RZ, R9, !PT ;  /* 0x00000009ff097209 */ /* 0x000fc40007800000 */
[----:B------:R-:W-:Y:S02]  /*0730*/  FMNMX R5, RZ, R5, !PT ;  /* 0x00000005ff057209 */ /* 0x000fe40007800000 */
[----:B------:R-:W-:Y:S01]  /*0740*/  FMNMX R9, R9, 1023, PT ;  /* 0x447fc00009097809 */ /* 0x000fe20003800000 */
[----:B------:R-:W2:Y:S01]  /*0750*/  F2I.U32.TRUNC.NTZ R13, R13 ;  /* 0x0000000d000d7305 */ /* 0x000ea2000020f000 */
[----:B------:R-:W-:Y:S02]  /*0760*/  FMNMX R11, RZ, R11, !PT ;  /* 0x0000000bff0b7209 */ /* 0x000fe40007800000 */
[----:B------:R-:W-:Y:S02]  /*0770*/  FMNMX R2, R5, 1023, PT ;  /* 0x447fc00005027809 */ /* 0x000fe40003800000 */
[----:B------:R-:W-:Y:S01]  /*0780*/  FMNMX R11, R11, 1023, PT ;  /* 0x447fc0000b0b7809 */ /* 0x000fe20003800000 */
[----:B0-----:R-:W-:Y:S02]  /*0790*/  IMAD.SHL.U32 R12, R12, 0x40, RZ ;  /* 0x000000400c0c7824 */ /* 0x001fe400078e00ff */
[----:B------:R-:W0:Y:S03]  /*07a0*/  F2I.U32.TRUNC.NTZ R4, R10 ;  /* 0x0000000a00047305 */ /* 0x000e26000020f000 */
[----:B------:R-:W-:Y:S01]  /*07b0*/  LOP3.LUT R12, R12, 0xffffff00, RZ, 0xc0, !PT ;  /* 0xffffff000c0c7812 */ /* 0x000fe200078ec0ff */
[----:B--2---:R-:W-:-:S04]  /*07c0*/  IMAD.SHL.U32 R13, R13, 0x4000, RZ ;  /* 0x000040000d0d7824 */ /* 0x004fc800078e00ff */
[----:B------:R-:W2:Y:S01]  /*07d0*/  F2I.U32.TRUNC.NTZ R9, R9 ;  /* 0x0000000900097305 */ /* 0x000ea2000020f000 */
[----:B------:R-:W-:Y:S01]  /*07e0*/  LOP3.LUT R13, R13, 0xffff0000, RZ, 0xc0, !PT ;  /* 0xffff00000d0d7812 */ /* 0x000fe200078ec0ff */
[----:B0-----:R-:W-:-:S06]  /*07f0*/  IMAD.SHL.U32 R5, R4, 0x4000, RZ ;  /* 0x0000400004057824 */ /* 0x001fcc00078e00ff */
[----:B------:R-:W0:Y:S01]  /*0800*/  F2I.U32.TRUNC.NTZ R2, R2 ;  /* 0x0000000200027305 */ /* 0x000e22000020f000 */
[----:B------:R-:W-:Y:S01]  /*0810*/  LOP3.LUT R12, R12, 0xffff0000, R5, 0xf8, !PT ;  /* 0xffff00000c0c7812 */ /* 0x000fe200078ef805 */
[----:B------:R-:W-:Y:S02]  /*0820*/  VIADD R5, R3, 0x1 ;  /* 0x0000000103057836 */ /* 0x000fe40000000000 */
[----:B--2---:R-:W-:-:S04]  /*0830*/  IMAD.SHL.U32 R4, R9, 0x40, RZ ;  /* 0x0000004009047824 */ /* 0x004fc800078e00ff */
[----:B------:R-:W2:Y:S01]  /*0840*/  F2I.U32.TRUNC.NTZ R11, R11 ;  /* 0x0000000b000b7305 */ /* 0x000ea2000020f000 */
[----:B------:R-:W-:Y:S02]  /*0850*/  LOP3.LUT R13, R13, 0xffffff00, R4, 0xf8, !PT ;  /* 0xffffff000d0d7812 */ /* 0x000fe400078ef804 */
[----:B0-----:R-:W-:-:S04]  /*0860*/  SHF.R.U32.HI R2, RZ, 0x2, R2 ;  /* 0x00000002ff027819 */ /* 0x001fc80000011602 */
[----:B------:R-:W-:Y:S01]  /*0870*/  LOP3.LUT R13, R13, UR20, R2, 0xfe, !PT ;  /* 0x000000140d0d7c12 */ /* 0x000fe2000f8efe02 */
[----:B-1----:R-:W-:Y:S01]  /*0880*/  IMAD.WIDE.U32 R2, R3, 0x4, R6 ;  /* 0x0000000403027825 */ /* 0x002fe200078e0006 */
[----:B--2---:R-:W-:-:S03]  /*0890*/  SHF.R.U32.HI R11, RZ, 0x2, R11 ;  /* 0x00000002ff0b7819 */ /* 0x004fc6000001160b */
[----:B------:R-:W-:Y:S01]  /*08a0*/  IMAD.WIDE.U32 R6, R5, 0x4, R6 ;  /* 0x0000000405067825 */ /* 0x000fe200078e0006 */
[----:B------:R-:W-:-:S05]  /*08b0*/  LOP3.LUT R11, R12, UR20, R11, 0xfe, !PT ;  /* 0x000000140c0b7c12 */ /* 0x000fca000f8efe0b */
[----:B------:R-:W-:Y:S04]  /*08c0*/  STG.E desc[UR6][R2.64], R11 ;  /* 0x0000000b02007986 */ /* 0x000fe8000c101906 */
[----:B------:R-:W-:Y:S01]  /*08d0*/  STG.E desc[UR6][R6.64], R13 ;  /* 0x0000000d06007986 */ /* 0x000fe2000c101906 */
[----:B------:R-:W-:Y:S05]  /*08e0*/  EXIT ;  /* 0x000000000000794d */ /* 0x000fea0003800000 */
.L_x_3:
[----:B------:R-:W-:-:S00]  /*08f0*/  BRA `(.L_x_3) ;  /* 0xfffffffc00fc7947 */ /* 0x000fc0000383ffff */
[----:B------:R-:W-:-:S00]  /*0900*/  NOP ;  /* 0x0000000000007918 */ /* 0x000fc00000000000 */
[----:B------:R-:W-:-:S00]  /*0910*/  NOP ;  /* 0x0000000000007918 */ /* 0x000fc00000000000 */
[----:B------:R-:W-:-:S00]  /*0920*/  NOP ;  /* 0x0000000000007918 */ /* 0x000fc00000000000 */
[----:B------:R-:W-:-:S00]  /*0930*/  NOP ;  /* 0x0000000000007918 */ /* 0x000fc00000000000 */
[----:B------:R-:W-:-:S00]  /*0940*/  NOP ;  /* 0x0000000000007918 */ /* 0x000fc00000000000 */
[----:B------:R-:W-:-:S00]  /*0950*/  NOP ;  /* 0x0000000000007918 */ /* 0x000fc00000000000 */
[----:B------:R-:W-:-:S00]  /*0960*/  NOP ;  /* 0x0000000000007918 */ /* 0x000fc00000000000 */
[----:B------:R-:W-:-:S00]  /*0970*/  NOP ;  /* 0x0000000000007918 */ /* 0x000fc00000000000 */
.L_x_4:


//--------------------- .nv.shared.reserved.0     --------------------------
	.section	.nv.shared.reserved.0,"aw",@nobits
	.weak		__nv_reservedSMEM_offset_0_alias
	.size		__nv_reservedSMEM_offset_0_alias, 0, 64
	.other		__nv_reservedSMEM_offset_0_alias,@"STO_CUDA_RESERVED_SHARED STV_DEFAULT"
__nv_reservedSMEM_offset_0_alias:
	.zero		0
	.zero		64


//--------------------- .nv.constant0.NV12ToARGB  --------------------------
	.section	.nv.constant0.NV12ToARGB,"a",@progbits
	.sectionflags	@""
	.align	4
.nv.constant0.NV12ToARGB:
	.zero		936


//--------------------- SYMBOLS --------------------------

	.type		.nv.reservedSmem.offset0,@object
	.size		.nv.reservedSmem.offset0,0x4
